	.headerflags	@"EF_CUDA_TEXMODE_UNIFIED EF_CUDA_64BIT_ADDRESS EF_CUDA_ACCELERATORS EF_CUDA_SM90 EF_CUDA_VIRTUAL_SM(EF_CUDA_SM90)"
	.elftype	@"ET_EXEC"


//--------------------- .nv.info                  --------------------------
	.section	.nv.info,"",@"SHT_CUDA_INFO"
	.align	4


	//----- nvinfo : EIATTR_REGCOUNT
	.align		4
        /*0000*/ 	.byte	0x04, 0x2f
        /*0002*/ 	.short	(.L_1 - .L_0)
	.align		4
.L_0:
        /*0004*/ 	.word	index@(triton_poi_fused_add_relu_threshold_backward_2)
        /*0008*/ 	.word	0x0000000e


	//----- nvinfo : EIATTR_MIN_STACK_SIZE
	.align		4
.L_1:
        /*000c*/ 	.byte	0x04, 0x12
        /*000e*/ 	.short	(.L_3 - .L_2)
	.align		4
.L_2:
        /*0010*/ 	.word	index@(triton_poi_fused_add_relu_threshold_backward_2)
        /*0014*/ 	.word	0x00000000


	//----- nvinfo : EIATTR_FRAME_SIZE
	.align		4
.L_3:
        /*0018*/ 	.byte	0x04, 0x11
        /*001a*/ 	.short	(.L_5 - .L_4)
	.align		4
.L_4:
        /*001c*/ 	.word	index@(triton_poi_fused_add_relu_threshold_backward_2)
        /*0020*/ 	.word	0x00000000


	//----- nvinfo : EIATTR_MIN_STACK_SIZE
	.align		4
.L_5:
        /*0024*/ 	.byte	0x04, 0x12
        /*0026*/ 	.short	(.L_7 - .L_6)
	.align		4
.L_6:
        /*0028*/ 	.word	index@(triton_poi_fused_add_relu_threshold_backward_2)
        /*002c*/ 	.word	0x00000000
.L_7:


//--------------------- .nv.info.triton_poi_fused_add_relu_threshold_backward_2 --------------------------
	.section	.nv.info.triton_poi_fused_add_relu_threshold_backward_2,"",@"SHT_CUDA_INFO"
	.sectionflags	@""
	.align	4


	//----- nvinfo : EIATTR_CUDA_API_VERSION
	.align		4
        /*0000*/ 	.byte	0x04, 0x37
        /*0002*/ 	.short	(.L_9 - .L_8)
.L_8:
        /*0004*/ 	.word	0x0000007c


	//----- nvinfo : EIATTR_KPARAM_INFO
	.align		4
.L_9:
        /*0008*/ 	.byte	0x04, 0x17
        /*000a*/ 	.short	(.L_11 - .L_10)
.L_10:
        /*000c*/ 	.word	0x00000000
        /*0010*/ 	.short	0x0003
        /*0012*/ 	.short	0x0018
        /*0014*/ 	.byte	0x00, 0xf0, 0x11, 0x00


	//----- nvinfo : EIATTR_KPARAM_INFO
	.align		4
.L_11:
        /*0018*/ 	.byte	0x04, 0x17
        /*001a*/ 	.short	(.L_13 - .L_12)
.L_12:
        /*001c*/ 	.word	0x00000000
        /*0020*/ 	.short	0x0002
        /*0022*/ 	.short	0x0010
        /*0024*/ 	.byte	0x00, 0xf4, 0x21, 0x00


	//----- nvinfo : EIATTR_KPARAM_INFO
	.align		4
.L_13:
        /*0028*/ 	.byte	0x04, 0x17
        /*002a*/ 	.short	(.L_15 - .L_14)
.L_14:
        /*002c*/ 	.word	0x00000000
        /*0030*/ 	.short	0x0001
        /*0032*/ 	.short	0x0008
        /*0034*/ 	.byte	0x00, 0xf4, 0x21, 0x00


	//----- nvinfo : EIATTR_KPARAM_INFO
	.align		4
.L_15:
        /*0038*/ 	.byte	0x04, 0x17
        /*003a*/ 	.short	(.L_17 - .L_16)
.L_16:
        /*003c*/ 	.word	0x00000000
        /*0040*/ 	.short	0x0000
        /*0042*/ 	.short	0x0000
        /*0044*/ 	.byte	0x00, 0xf4, 0x21, 0x00


	//----- nvinfo : EIATTR_SPARSE_MMA_MASK
	.align		4
.L_17:
        /*0048*/ 	.byte	0x03, 0x50
        /*004a*/ 	.short	0x0000


	//----- nvinfo : EIATTR_MAXREG_COUNT
	.align		4
        /*004c*/ 	.byte	0x03, 0x1b
        /*004e*/ 	.short	0x00ff


	//----- nvinfo : EIATTR_EXIT_INSTR_OFFSETS
	.align		4
        /*0050*/ 	.byte	0x04, 0x1c
        /*0052*/ 	.short	(.L_19 - .L_18)


	//   ....[0]....
.L_18:
        /*0054*/ 	.word	0x00000180


	//   ....[1]....
        /*0058*/ 	.word	0x000001a0


	//----- nvinfo : EIATTR_REQNTID
	.align		4
.L_19:
        /*005c*/ 	.byte	0x04, 0x10
        /*005e*/ 	.short	(.L_21 - .L_20)
.L_20:
        /*0060*/ 	.word	0x00000080
        /*0064*/ 	.word	0x00000001
        /*0068*/ 	.word	0x00000001


	//----- nvinfo : EIATTR_CBANK_PARAM_SIZE
	.align		4
.L_21:
        /*006c*/ 	.byte	0x03, 0x19
        /*006e*/ 	.short	0x001c


	//----- nvinfo : EIATTR_PARAM_CBANK
	.align		4
        /*0070*/ 	.byte	0x04, 0x0a
        /*0072*/ 	.short	(.L_23 - .L_22)
	.align		4
.L_22:
        /*0074*/ 	.word	index@(.nv.constant0.triton_poi_fused_add_relu_threshold_backward_2)
        /*0078*/ 	.short	0x0210
        /*007a*/ 	.short	0x001c


	//----- nvinfo : EIATTR_SW_WAR
	.align		4
.L_23:
        /*007c*/ 	.byte	0x04, 0x36
        /*007e*/ 	.short	(.L_25 - .L_24)
.L_24:
        /*0080*/ 	.word	0x00000008
.L_25:


//--------------------- .nv.callgraph             --------------------------
	.section	.nv.callgraph,"",@"SHT_CUDA_CALLGRAPH"
	.align	4
	.sectionentsize	8
	.align		4
        /*0000*/ 	.word	0x00000000
	.align		4
        /*0004*/ 	.word	0xffffffff
	.align		4
        /*0008*/ 	.word	0x00000000
	.align		4
        /*000c*/ 	.word	0xfffffffe
	.align		4
        /*0010*/ 	.word	0x00000000
	.align		4
        /*0014*/ 	.word	0xfffffffd
	.align		4
        /*0018*/ 	.word	0x00000000
	.align		4
        /*001c*/ 	.word	0xfffffffc


//--------------------- .text.triton_poi_fused_add_relu_threshold_backward_2 --------------------------
	.section	.text.triton_poi_fused_add_relu_threshold_backward_2,"ax",@progbits
	.align	128
        .global         triton_poi_fused_add_relu_threshold_backward_2
        .type           triton_poi_fused_add_relu_threshold_backward_2,@function
        .size           triton_poi_fused_add_relu_threshold_backward_2,(.L_x_1 - triton_poi_fused_add_relu_threshold_backward_2)
        .other          triton_poi_fused_add_relu_threshold_backward_2,@"STO_CUDA_ENTRY STV_DEFAULT"
triton_poi_fused_add_relu_threshold_backward_2:
.text.triton_poi_fused_add_relu_threshold_backward_2:
[----:B------:R-:W0:Y:S02]  /*0000*/  LDC R1, c[0x0][0x28] ;  /* 0x00000a00ff017b82 */ /* 0x000e240000000800 */
[----:B------:R-:W1:Y:S01]  /*0010*/  S2R R0, SR_TID.X ;  /* 0x0000000000007919 */ /* 0x000e620000002100 */
[----:B------:R-:W2:Y:S01]  /*0020*/  LDC.64 R4, c[0x0][0x218] ;  /* 0x00008600ff047b82 */ /* 0x000ea20000000a00 */
[----:B------:R-:W-:Y:S01]  /*0030*/  IMAD.MOV.U32 R9, RZ, RZ, RZ ;  /* 0x000000ffff097224 */ /* 0x000fe200078e00ff */
[----:B------:R-:W-:Y:S01]  /*0040*/  ULDC.64 UR4, c[0x0][0x208] ;  /* 0x0000820000047ab9 */ /* 0x000fe20000000a00 */
[----:B------:R-:W3:Y:S01]  /*0050*/  S2R R7, SR_CTAID.X ;  /* 0x0000000000077919 */ /* 0x000ee20000002500 */
[----:B------:R-:W-:-:S04]  /*0060*/  ULDC.64 UR6, c[0x0][0x220] ;  /* 0x0000880000067ab9 */ /* 0x000fc80000000a00 */
[----:B------:R-:W4:Y:S01]  /*0070*/  LDC.64 R2, c[0x0][0x210] ;  /* 0x00008400ff027b82 */ /* 0x000f220000000a00 */
[----:B-1----:R-:W-:-:S05]  /*0080*/  LOP3.LUT R0, R0, 0x7f, RZ, 0xc0, !PT ;  /* 0x0000007f00007812 */ /* 0x002fca00078ec0ff */
[----:B---3--:R-:W-:Y:S02]  /*0090*/  IMAD R7, R7, 0x80, R0 ;  /* 0x0000008007077824 */ /* 0x008fe400078e0200 */
[----:B------:R-:W-:Y:S02]  /*00a0*/  IMAD.MOV.U32 R0, RZ, RZ, RZ ;  /* 0x000000ffff007224 */ /* 0x000fe400078e00ff */
[C---:B--2---:R-:W-:Y:S01]  /*00b0*/  IMAD.WIDE R4, R7.reuse, 0x4, R4 ;  /* 0x0000000407047825 */ /* 0x044fe200078e0204 */
[----:B------:R-:W-:-:S03]  /*00c0*/  ISETP.GE.AND P0, PT, R7, 0x100, PT ;  /* 0x000001000700780c */ /* 0x000fc60003f06270 */
[----:B----4-:R-:W-:-:S10]  /*00d0*/  IMAD.WIDE R2, R7, 0x4, R2 ;  /* 0x0000000407027825 */ /* 0x010fd400078e0202 */
[----:B------:R-:W2:Y:S04]  /*00e0*/  @!P0 LDG.E R9, desc[UR4][R4.64] ;  /* 0x0000000404098981 */ /* 0x000ea8000c1e1900 */
[----:B------:R-:W2:Y:S02]  /*00f0*/  @!P0 LDG.E R0, desc[UR4][R2.64] ;  /* 0x0000000402008981 */ /* 0x000ea4000c1e1900 */
[----:B--2---:R-:W-:Y:S01]  /*0100*/  FADD R6, R9, R0 ;  /* 0x0000000009067221 */ /* 0x004fe20000000000 */
[----:B------:R-:W-:-:S04]  /*0110*/  FSETP.GEU.AND P1, PT, R0, -R9, PT ;  /* 0x800000090000720b */ /* 0x000fc80003f2e000 */
[----:B------:R-:W-:Y:S02]  /*0120*/  FSEL R9, R6, RZ, P1 ;  /* 0x000000ff06097208 */ /* 0x000fe40000800000 */
[----:B------:R-:W-:Y:S02]  /*0130*/  IADD3 R6, P1, R7, UR6, RZ ;  /* 0x0000000607067c10 */ /* 0x000fe4000ff3e0ff */
[----:B------:R-:W-:Y:S01]  /*0140*/  FSETP.GTU.AND P2, PT, R9, RZ, PT ;  /* 0x000000ff0900720b */ /* 0x000fe20003f4c000 */
[----:B------:R1:W-:Y:S01]  /*0150*/  @!P0 STG.E desc[UR4][R2.64], R9 ;  /* 0x0000000902008986 */ /* 0x0003e2000c101904 */
[----:B------:R-:W-:Y:S02]  /*0160*/  LEA.HI.X.SX32 R7, R7, UR7, 0x1, P1 ;  /* 0x0000000707077c11 */ /* 0x000fe400088f0eff */
[----:B------:R-:W-:Y:S01]  /*0170*/  SEL R11, RZ, 0x1, P2 ;  /* 0x00000001ff0b7807 */ /* 0x000fe20001000000 */
[----:B------:R-:W-:Y:S08]  /*0180*/  @P0 EXIT ;  /* 0x000000000000094d */ /* 0x000ff00003800000 */
[----:B------:R-:W-:Y:S01]  /*0190*/  STG.E.U8 desc[UR4][R6.64], R11 ;  /* 0x0000000b06007986 */ /* 0x000fe2000c101104 */
[----:B------:R-:W-:Y:S05]  /*01a0*/  EXIT ;  /* 0x000000000000794d */ /* 0x000fea0003800000 */
.L_x_0:
[----:B------:R-:W-:-:S00]  /*01b0*/  BRA `(.L_x_0) ;  /* 0xfffffffc00fc7947 */ /* 0x000fc0000383ffff */
[----:B------:R-:W-:-:S00]  /*01c0*/  NOP ;  /* 0x0000000000007918 */ /* 0x000fc00000000000 */
        /* <DEDUP_REMOVED lines=11> */
.L_x_1:


//--------------------- .nv.constant0.triton_poi_fused_add_relu_threshold_backward_2 --------------------------
	.section	.nv.constant0.triton_poi_fused_add_relu_threshold_backward_2,"a",@progbits
	.sectionflags	@""
	.align	4
.nv.constant0.triton_poi_fused_add_relu_threshold_backward_2:
	.zero		556
